//
// Generated by NVIDIA NVVM Compiler
//
// Compiler Build ID: CL-36424714
// Cuda compilation tools, release 13.0, V13.0.88
// Based on NVVM 20.0.0
//

.version 9.0
.target sm_100
.address_size 64

	// .globl	_Z13subDiffKernelPKfS0_Pfi
// sha has been demoted
// shb has been demoted

.visible .entry _Z13subDiffKernelPKfS0_Pfi(
	.param .u64 .ptr .align 1 _Z13subDiffKernelPKfS0_Pfi_param_0,
	.param .u64 .ptr .align 1 _Z13subDiffKernelPKfS0_Pfi_param_1,
	.param .u64 .ptr .align 1 _Z13subDiffKernelPKfS0_Pfi_param_2,
	.param .u32 _Z13subDiffKernelPKfS0_Pfi_param_3
)
{
	.reg .b32 	%r<96>;
	.reg .b32 	%f<73>;
	.reg .b64 	%rd<11>;
	// demoted variable
	.shared .align 4 .b8 sha[2048];
	// demoted variable
	.shared .align 4 .b8 shb[2048];
	ld.param.u64 	%rd1, [_Z13subDiffKernelPKfS0_Pfi_param_0];
	ld.param.u64 	%rd2, [_Z13subDiffKernelPKfS0_Pfi_param_1];
	ld.param.u64 	%rd3, [_Z13subDiffKernelPKfS0_Pfi_param_2];
	ld.param.u32 	%r1, [_Z13subDiffKernelPKfS0_Pfi_param_3];
	cvta.to.global.u64 	%rd4, %rd2;
	cvta.to.global.u64 	%rd5, %rd1;
	mov.u32 	%r2, %ctaid.x;
	mov.u32 	%r3, %ntid.x;
	mov.u32 	%r4, %tid.x;
	mad.lo.s32 	%r5, %r2, %r3, %r4;
	mul.wide.s32 	%rd6, %r5, 4;
	add.s64 	%rd7, %rd5, %rd6;
	ld.global.f32 	%f1, [%rd7];
	shl.b32 	%r6, %r4, 2;
	mov.u32 	%r7, sha;
	add.s32 	%r8, %r7, %r6;
	st.shared.f32 	[%r8], %f1;
	add.s64 	%rd8, %rd4, %rd6;
	ld.global.f32 	%f2, [%rd8];
	mov.u32 	%r9, shb;
	add.s32 	%r10, %r9, %r6;
	st.shared.f32 	[%r10], %f2;
	bar.sync 	0;
	add.s32 	%r11, %r1, %r4;
	add.s32 	%r12, %r11, -8;
	rem.u32 	%r13, %r12, %r1;
	shl.b32 	%r14, %r13, 2;
	add.s32 	%r15, %r7, %r14;
	ld.shared.f32 	%f3, [%r15];
	fma.rn.f32 	%f4, %f3, %f3, 0f00000000;
	add.s32 	%r16, %r9, %r14;
	ld.shared.f32 	%f5, [%r16];
	fma.rn.f32 	%f6, %f5, %f5, 0f00000000;
	add.s32 	%r17, %r11, -7;
	rem.u32 	%r18, %r17, %r1;
	shl.b32 	%r19, %r18, 2;
	add.s32 	%r20, %r7, %r19;
	ld.shared.f32 	%f7, [%r20];
	fma.rn.f32 	%f8, %f7, %f7, %f4;
	add.s32 	%r21, %r9, %r19;
	ld.shared.f32 	%f9, [%r21];
	fma.rn.f32 	%f10, %f9, %f9, %f6;
	add.s32 	%r22, %r11, -6;
	rem.u32 	%r23, %r22, %r1;
	shl.b32 	%r24, %r23, 2;
	add.s32 	%r25, %r7, %r24;
	ld.shared.f32 	%f11, [%r25];
	fma.rn.f32 	%f12, %f11, %f11, %f8;
	add.s32 	%r26, %r9, %r24;
	ld.shared.f32 	%f13, [%r26];
	fma.rn.f32 	%f14, %f13, %f13, %f10;
	add.s32 	%r27, %r11, -5;
	rem.u32 	%r28, %r27, %r1;
	shl.b32 	%r29, %r28, 2;
	add.s32 	%r30, %r7, %r29;
	ld.shared.f32 	%f15, [%r30];
	fma.rn.f32 	%f16, %f15, %f15, %f12;
	add.s32 	%r31, %r9, %r29;
	ld.shared.f32 	%f17, [%r31];
	fma.rn.f32 	%f18, %f17, %f17, %f14;
	add.s32 	%r32, %r11, -4;
	rem.u32 	%r33, %r32, %r1;
	shl.b32 	%r34, %r33, 2;
	add.s32 	%r35, %r7, %r34;
	ld.shared.f32 	%f19, [%r35];
	fma.rn.f32 	%f20, %f19, %f19, %f16;
	add.s32 	%r36, %r9, %r34;
	ld.shared.f32 	%f21, [%r36];
	fma.rn.f32 	%f22, %f21, %f21, %f18;
	add.s32 	%r37, %r11, -3;
	rem.u32 	%r38, %r37, %r1;
	shl.b32 	%r39, %r38, 2;
	add.s32 	%r40, %r7, %r39;
	ld.shared.f32 	%f23, [%r40];
	fma.rn.f32 	%f24, %f23, %f23, %f20;
	add.s32 	%r41, %r9, %r39;
	ld.shared.f32 	%f25, [%r41];
	fma.rn.f32 	%f26, %f25, %f25, %f22;
	add.s32 	%r42, %r11, -2;
	rem.u32 	%r43, %r42, %r1;
	shl.b32 	%r44, %r43, 2;
	add.s32 	%r45, %r7, %r44;
	ld.shared.f32 	%f27, [%r45];
	fma.rn.f32 	%f28, %f27, %f27, %f24;
	add.s32 	%r46, %r9, %r44;
	ld.shared.f32 	%f29, [%r46];
	fma.rn.f32 	%f30, %f29, %f29, %f26;
	add.s32 	%r47, %r11, -1;
	rem.u32 	%r48, %r47, %r1;
	shl.b32 	%r49, %r48, 2;
	add.s32 	%r50, %r7, %r49;
	ld.shared.f32 	%f31, [%r50];
	fma.rn.f32 	%f32, %f31, %f31, %f28;
	add.s32 	%r51, %r9, %r49;
	ld.shared.f32 	%f33, [%r51];
	fma.rn.f32 	%f34, %f33, %f33, %f30;
	rem.u32 	%r52, %r11, %r1;
	shl.b32 	%r53, %r52, 2;
	add.s32 	%r54, %r7, %r53;
	ld.shared.f32 	%f35, [%r54];
	fma.rn.f32 	%f36, %f35, %f35, %f32;
	add.s32 	%r55, %r9, %r53;
	ld.shared.f32 	%f37, [%r55];
	fma.rn.f32 	%f38, %f37, %f37, %f34;
	add.s32 	%r56, %r11, 1;
	rem.u32 	%r57, %r56, %r1;
	shl.b32 	%r58, %r57, 2;
	add.s32 	%r59, %r7, %r58;
	ld.shared.f32 	%f39, [%r59];
	fma.rn.f32 	%f40, %f39, %f39, %f36;
	add.s32 	%r60, %r9, %r58;
	ld.shared.f32 	%f41, [%r60];
	fma.rn.f32 	%f42, %f41, %f41, %f38;
	add.s32 	%r61, %r11, 2;
	rem.u32 	%r62, %r61, %r1;
	shl.b32 	%r63, %r62, 2;
	add.s32 	%r64, %r7, %r63;
	ld.shared.f32 	%f43, [%r64];
	fma.rn.f32 	%f44, %f43, %f43, %f40;
	add.s32 	%r65, %r9, %r63;
	ld.shared.f32 	%f45, [%r65];
	fma.rn.f32 	%f46, %f45, %f45, %f42;
	add.s32 	%r66, %r11, 3;
	rem.u32 	%r67, %r66, %r1;
	shl.b32 	%r68, %r67, 2;
	add.s32 	%r69, %r7, %r68;
	ld.shared.f32 	%f47, [%r69];
	fma.rn.f32 	%f48, %f47, %f47, %f44;
	add.s32 	%r70, %r9, %r68;
	ld.shared.f32 	%f49, [%r70];
	fma.rn.f32 	%f50, %f49, %f49, %f46;
	add.s32 	%r71, %r11, 4;
	rem.u32 	%r72, %r71, %r1;
	shl.b32 	%r73, %r72, 2;
	add.s32 	%r74, %r7, %r73;
	ld.shared.f32 	%f51, [%r74];
	fma.rn.f32 	%f52, %f51, %f51, %f48;
	add.s32 	%r75, %r9, %r73;
	ld.shared.f32 	%f53, [%r75];
	fma.rn.f32 	%f54, %f53, %f53, %f50;
	add.s32 	%r76, %r11, 5;
	rem.u32 	%r77, %r76, %r1;
	shl.b32 	%r78, %r77, 2;
	add.s32 	%r79, %r7, %r78;
	ld.shared.f32 	%f55, [%r79];
	fma.rn.f32 	%f56, %f55, %f55, %f52;
	add.s32 	%r80, %r9, %r78;
	ld.shared.f32 	%f57, [%r80];
	fma.rn.f32 	%f58, %f57, %f57, %f54;
	add.s32 	%r81, %r11, 6;
	rem.u32 	%r82, %r81, %r1;
	shl.b32 	%r83, %r82, 2;
	add.s32 	%r84, %r7, %r83;
	ld.shared.f32 	%f59, [%r84];
	fma.rn.f32 	%f60, %f59, %f59, %f56;
	add.s32 	%r85, %r9, %r83;
	ld.shared.f32 	%f61, [%r85];
	fma.rn.f32 	%f62, %f61, %f61, %f58;
	add.s32 	%r86, %r11, 7;
	rem.u32 	%r87, %r86, %r1;
	shl.b32 	%r88, %r87, 2;
	add.s32 	%r89, %r7, %r88;
	ld.shared.f32 	%f63, [%r89];
	fma.rn.f32 	%f64, %f63, %f63, %f60;
	add.s32 	%r90, %r9, %r88;
	ld.shared.f32 	%f65, [%r90];
	fma.rn.f32 	%f66, %f65, %f65, %f62;
	add.s32 	%r91, %r11, 8;
	rem.u32 	%r92, %r91, %r1;
	shl.b32 	%r93, %r92, 2;
	add.s32 	%r94, %r7, %r93;
	ld.shared.f32 	%f67, [%r94];
	fma.rn.f32 	%f68, %f67, %f67, %f64;
	add.s32 	%r95, %r9, %r93;
	ld.shared.f32 	%f69, [%r95];
	fma.rn.f32 	%f70, %f69, %f69, %f66;
	cvta.to.global.u64 	%rd9, %rd3;
	sub.f32 	%f71, %f70, %f68;
	div.rn.f32 	%f72, %f71, 0f41100000;
	add.s64 	%rd10, %rd9, %rd6;
	st.global.f32 	[%rd10], %f72;
	ret;

}


// ===== COMPILED SASS (sm_100) =====

	.target	sm_100

	.elftype	@"ET_EXEC"


//--------------------- .note.nv.tkinfo           --------------------------
	.section	.note.nv.tkinfo,"",@"SHT_NOTE"
	.sectionflags	@"SHF_NOTE_NV_TKINFO"
	.tkinfo
        /*0018*/ 	.word	0x00000002
        /*0030*/ 	.string	""
        /*0030*/ 	.string	"ptxas"
        /*0030*/ 	.string	"Cuda compilation tools, release 13.0, V13.0.88"
        /*0030*/ 	.string	"Build cuda_13.0.r13.0/compiler.36424714_0"
        /*0030*/ 	.string	"-arch sm_100 -m 64 "



//--------------------- .note.nv.cuinfo           --------------------------
	.section	.note.nv.cuinfo,"",@"SHT_NOTE"
	.sectionflags	@"SHF_NOTE_NV_CUINFO"
        /*0018*/ 	.short	0x0002
        /*001a*/ 	.short	0x0064
        /*001c*/ 	.short	0x0082
	.zero		2


//--------------------- .nv.info                  --------------------------
	.section	.nv.info,"",@"SHT_CUDA_INFO"
	.align	4


	//----- nvinfo : EIATTR_REGCOUNT
	.align		4
        /*0000*/ 	.byte	0x04, 0x2f
        /*0002*/ 	.short	(.L_1 - .L_0)
	.align		4
.L_0:
        /*0004*/ 	.word	index@(_Z13subDiffKernelPKfS0_Pfi)
        /*0008*/ 	.word	0x00000020


	//----- nvinfo : EIATTR_FRAME_SIZE
	.align		4
.L_1:
        /*000c*/ 	.byte	0x04, 0x11
        /*000e*/ 	.short	(.L_3 - .L_2)
	.align		4
.L_2:
        /*0010*/ 	.word	index@($__internal_0_$__cuda_sm3x_div_rn_noftz_f32_slowpath)
        /*0014*/ 	.word	0x00000000


	//----- nvinfo : EIATTR_FRAME_SIZE
	.align		4
.L_3:
        /*0018*/ 	.byte	0x04, 0x11
        /*001a*/ 	.short	(.L_5 - .L_4)
	.align		4
.L_4:
        /*001c*/ 	.word	index@(_Z13subDiffKernelPKfS0_Pfi)
        /*0020*/ 	.word	0x00000000


	//----- nvinfo : EIATTR_MIN_STACK_SIZE
	.align		4
.L_5:
        /*0024*/ 	.byte	0x04, 0x12
        /*0026*/ 	.short	(.L_7 - .L_6)
	.align		4
.L_6:
        /*0028*/ 	.word	index@(_Z13subDiffKernelPKfS0_Pfi)
        /*002c*/ 	.word	0x00000000
.L_7:


//--------------------- .nv.compat                --------------------------
	.section	.nv.compat,"",@"SHT_CUDA_COMPAT_INFO"
	.align	4
        /*0000*/ 	.byte	0x02, 0x09, 0x00, 0x00, 0x02, 0x02, 0x01, 0x00, 0x02, 0x05, 0x05, 0x00, 0x03, 0x07, 0x01, 0x01
        /*0010*/ 	.byte	0x02, 0x03, 0x00, 0x00, 0x02, 0x06, 0x01, 0x00, 0x04, 0x0b, 0x08, 0x00, 0x01, 0x00, 0x00, 0x00
        /*0020*/ 	.byte	0x00, 0x00, 0x00, 0x00


//--------------------- .nv.info._Z13subDiffKernelPKfS0_Pfi --------------------------
	.section	.nv.info._Z13subDiffKernelPKfS0_Pfi,"",@"SHT_CUDA_INFO"
	.sectionflags	@""
	.align	4


	//----- nvinfo : EIATTR_CUDA_API_VERSION
	.align		4
        /*0000*/ 	.byte	0x04, 0x37
        /*0002*/ 	.short	(.L_9 - .L_8)
.L_8:
        /*0004*/ 	.word	0x00000082


	//----- nvinfo : EIATTR_KPARAM_INFO
	.align		4
.L_9:
        /*0008*/ 	.byte	0x04, 0x17
        /*000a*/ 	.short	(.L_11 - .L_10)
.L_10:
        /*000c*/ 	.word	0x00000000
        /*0010*/ 	.short	0x0003
        /*0012*/ 	.short	0x0018
        /*0014*/ 	.byte	0x00, 0xf0, 0x11, 0x00


	//----- nvinfo : EIATTR_KPARAM_INFO
	.align		4
.L_11:
        /*0018*/ 	.byte	0x04, 0x17
        /*001a*/ 	.short	(.L_13 - .L_12)
.L_12:
        /*001c*/ 	.word	0x00000000
        /*0020*/ 	.short	0x0002
        /*0022*/ 	.short	0x0010
        /*0024*/ 	.byte	0x00, 0xf5, 0x21, 0x00


	//----- nvinfo : EIATTR_KPARAM_INFO
	.align		4
.L_13:
        /*0028*/ 	.byte	0x04, 0x17
        /*002a*/ 	.short	(.L_15 - .L_14)
.L_14:
        /*002c*/ 	.word	0x00000000
        /*0030*/ 	.short	0x0001
        /*0032*/ 	.short	0x0008
        /*0034*/ 	.byte	0x00, 0xf5, 0x21, 0x00


	//----- nvinfo : EIATTR_KPARAM_INFO
	.align		4
.L_15:
        /*0038*/ 	.byte	0x04, 0x17
        /*003a*/ 	.short	(.L_17 - .L_16)
.L_16:
        /*003c*/ 	.word	0x00000000
        /*0040*/ 	.short	0x0000
        /*0042*/ 	.short	0x0000
        /*0044*/ 	.byte	0x00, 0xf5, 0x21, 0x00


	//----- nvinfo : EIATTR_SPARSE_MMA_MASK
	.align		4
.L_17:
        /*0048*/ 	.byte	0x03, 0x50
        /*004a*/ 	.short	0x0000


	//----- nvinfo : EIATTR_MAXREG_COUNT
	.align		4
        /*004c*/ 	.byte	0x03, 0x1b
        /*004e*/ 	.short	0x00ff


	//----- nvinfo : EIATTR_NUM_BARRIERS
	.align		4
        /*0050*/ 	.byte	0x02, 0x4c
        /*0052*/ 	.byte	0x01
	.zero		1


	//----- nvinfo : EIATTR_MERCURY_ISA_VERSION
	.align		4
        /*0054*/ 	.byte	0x03, 0x5f
        /*0056*/ 	.short	0x0101


	//----- nvinfo : EIATTR_VRC_CTA_INIT_COUNT
	.align		4
        /*0058*/ 	.byte	0x02, 0x4a
	.zero		1
	.zero		1


	//----- nvinfo : EIATTR_EXIT_INSTR_OFFSETS
	.align		4
        /*005c*/ 	.byte	0x04, 0x1c
        /*005e*/ 	.short	(.L_19 - .L_18)


	//   ....[0]....
.L_18:
        /*0060*/ 	.word	0x00001310


	//----- nvinfo : EIATTR_CRS_STACK_SIZE
	.align		4
.L_19:
        /*0064*/ 	.byte	0x04, 0x1e
        /*0066*/ 	.short	(.L_21 - .L_20)
.L_20:
        /*0068*/ 	.word	0x00000000


	//----- nvinfo : EIATTR_CBANK_PARAM_SIZE
	.align		4
.L_21:
        /*006c*/ 	.byte	0x03, 0x19
        /*006e*/ 	.short	0x001c


	//----- nvinfo : EIATTR_PARAM_CBANK
	.align		4
        /*0070*/ 	.byte	0x04, 0x0a
        /*0072*/ 	.short	(.L_23 - .L_22)
	.align		4
.L_22:
        /*0074*/ 	.word	index@(.nv.constant0._Z13subDiffKernelPKfS0_Pfi)
        /*0078*/ 	.short	0x0380
        /*007a*/ 	.short	0x001c


	//----- nvinfo : EIATTR_SW_WAR
	.align		4
.L_23:
        /*007c*/ 	.byte	0x04, 0x36
        /*007e*/ 	.short	(.L_25 - .L_24)
.L_24:
        /*0080*/ 	.word	0x00000008
.L_25:


//--------------------- .nv.callgraph             --------------------------
	.section	.nv.callgraph,"",@"SHT_CUDA_CALLGRAPH"
	.align	4
	.sectionentsize	8
	.align		4
        /*0000*/ 	.word	0x00000000
	.align		4
        /*0004*/ 	.word	0xffffffff
	.align		4
        /*0008*/ 	.word	0x00000000
	.align		4
        /*000c*/ 	.word	0xfffffffe
	.align		4
        /*0010*/ 	.word	0x00000000
	.align		4
        /*0014*/ 	.word	0xfffffffd
	.align		4
        /*0018*/ 	.word	0x00000000
	.align		4
        /*001c*/ 	.word	0xfffffffc


//--------------------- .text._Z13subDiffKernelPKfS0_Pfi --------------------------
	.section	.text._Z13subDiffKernelPKfS0_Pfi,"ax",@progbits
	.align	128
        .global         _Z13subDiffKernelPKfS0_Pfi
        .type           _Z13subDiffKernelPKfS0_Pfi,@function
        .size           _Z13subDiffKernelPKfS0_Pfi,(.L_x_15 - _Z13subDiffKernelPKfS0_Pfi)
        .other          _Z13subDiffKernelPKfS0_Pfi,@"STO_CUDA_ENTRY STV_DEFAULT"
_Z13subDiffKernelPKfS0_Pfi:
.text._Z13subDiffKernelPKfS0_Pfi:
[----:B------:R-:W-:Y:S01]  /*0000*/  LDC R1, c[0x0][0x37c] ;  /* 0x0000df00ff017b82 */ /* 0x000fe20000000800 */
[----:B------:R-:W0:Y:S07]  /*0010*/  S2R R0, SR_TID.X ;  /* 0x0000000000007919 */ /* 0x000e2e0000002100 */
[----:B------:R-:W0:Y:S01]  /*0020*/  S2UR UR4, SR_CTAID.X ;  /* 0x00000000000479c3 */ /* 0x000e220000002500 */
[----:B------:R-:W1:Y:S01]  /*0030*/  LDCU.64 UR8, c[0x0][0x358] ;  /* 0x00006b00ff0877ac */ /* 0x000e620008000a00 */
[----:B------:R-:W2:Y:S06]  /*0040*/  LDCU UR7, c[0x0][0x398] ;  /* 0x00007300ff0777ac */ /* 0x000eac0008000800 */
[----:B------:R-:W0:Y:S08]  /*0050*/  LDC R3, c[0x0][0x360] ;  /* 0x0000d800ff037b82 */ /* 0x000e300000000800 */
[----:B------:R-:W3:Y:S08]  /*0060*/  LDC.64 R10, c[0x0][0x380] ;  /* 0x0000e000ff0a7b82 */ /* 0x000ef00000000a00 */
[----:B------:R-:W4:Y:S01]  /*0070*/  LDC.64 R12, c[0x0][0x388] ;  /* 0x0000e200ff0c7b82 */ /* 0x000f220000000a00 */
[----:B0-----:R-:W-:-:S04]  /*0080*/  IMAD R3, R3, UR4, R0 ;  /* 0x0000000403037c24 */ /* 0x001fc8000f8e0200 */
[----:B---3--:R-:W-:-:S06]  /*0090*/  IMAD.WIDE R10, R3, 0x4, R10 ;  /* 0x00000004030a7825 */ /* 0x008fcc00078e020a */
[----:B-1----:R0:W3:Y:S01]  /*00a0*/  LDG.E R10, desc[UR8][R10.64] ;  /* 0x000000080a0a7981 */ /* 0x0020e2000c1e1900 */
[----:B----4-:R-:W-:-:S06]  /*00b0*/  IMAD.WIDE R12, R3, 0x4, R12 ;  /* 0x00000004030c7825 */ /* 0x010fcc00078e020c */
[----:B------:R1:W4:Y:S01]  /*00c0*/  LDG.E R12, desc[UR8][R12.64] ;  /* 0x000000080c0c7981 */ /* 0x000322000c1e1900 */
[----:B--2---:R-:W2:Y:S08]  /*00d0*/  I2F.U32.RP R6, UR7 ;  /* 0x0000000700067d06 */ /* 0x004eb00008209000 */
[----:B--2---:R-:W2:Y:S02]  /*00e0*/  MUFU.RCP R6, R6 ;  /* 0x0000000600067308 */ /* 0x004ea40000001000 */
[----:B--2---:R-:W-:-:S06]  /*00f0*/  VIADD R5, R6, 0xffffffe ;  /* 0x0ffffffe06057836 */ /* 0x004fcc0000000000 */
[----:B------:R-:W2:Y:S01]  /*0100*/  F2I.FTZ.U32.TRUNC.NTZ R5, R5 ;  /* 0x0000000500057305 */ /* 0x000ea2000021f000 */
[----:B------:R-:W-:Y:S02]  /*0110*/  HFMA2 R4, -RZ, RZ, 0, 0 ;  /* 0x00000000ff047431 */ /* 0x000fe400000001ff */
[----:B------:R-:W-:Y:S01]  /*0120*/  VIADD R2, R0, UR7 ;  /* 0x0000000700027c36 */ /* 0x000fe20008000000 */
[----:B------:R-:W5:Y:S01]  /*0130*/  S2UR UR5, SR_CgaCtaId ;  /* 0x00000000000579c3 */ /* 0x000f620000008800 */
[----:B--2---:R-:W-:-:S04]  /*0140*/  IMAD.MOV R7, RZ, RZ, -R5 ;  /* 0x000000ffff077224 */ /* 0x004fc800078e0a05 */
[----:B------:R-:W-:-:S04]  /*0150*/  IMAD R7, R7, UR7, RZ ;  /* 0x0000000707077c24 */ /* 0x000fc8000f8e02ff */
[----:B------:R-:W-:-:S04]  /*0160*/  IMAD.HI.U32 R4, R5, R7, R4 ;  /* 0x0000000705047227 */ /* 0x000fc800078e0004 */
[C---:B------:R-:W-:Y:S02]  /*0170*/  VIADD R7, R2.reuse, 0xfffffff8 ;  /* 0xfffffff802077836 */ /* 0x040fe40000000000 */
[C---:B------:R-:W-:Y:S01]  /*0180*/  VIADD R9, R2.reuse, 0xfffffff9 ;  /* 0xfffffff902097836 */ /* 0x040fe20000000000 */
[----:B0-----:R-:W-:Y:S01]  /*0190*/  IADD3 R11, PT, PT, R2, -0x6, RZ ;  /* 0xfffffffa020b7810 */ /* 0x001fe20007ffe0ff */
[----:B------:R-:W-:-:S04]  /*01a0*/  IMAD.HI.U32 R6, R4, R7, RZ ;  /* 0x0000000704067227 */ /* 0x000fc800078e00ff */
[----:B------:R-:W-:-:S04]  /*01b0*/  IMAD.HI.U32 R5, R4, R9, RZ ;  /* 0x0000000904057227 */ /* 0x000fc800078e00ff */
[----:B------:R-:W-:Y:S02]  /*01c0*/  VIADD R27, R2, 0xfffffffb ;  /* 0xfffffffb021b7836 */ /* 0x000fe40000000000 */
[----:B------:R-:W-:Y:S02]  /*01d0*/  IMAD.MOV R14, RZ, RZ, -R6 ;  /* 0x000000ffff0e7224 */ /* 0x000fe400078e0a06 */
[----:B------:R-:W-:Y:S01]  /*01e0*/  IMAD.HI.U32 R6, R4, R11, RZ ;  /* 0x0000000b04067227 */ /* 0x000fe200078e00ff */
[----:B------:R-:W-:-:S03]  /*01f0*/  IADD3 R16, PT, PT, -R5, RZ, RZ ;  /* 0x000000ff05107210 */ /* 0x000fc60007ffe1ff */
[----:B------:R-:W-:Y:S02]  /*0200*/  VIADD R25, R2, 0xfffffffc ;  /* 0xfffffffc02197836 */ /* 0x000fe40000000000 */
[----:B------:R-:W-:-:S04]  /*0210*/  IMAD.HI.U32 R8, R4, R27, RZ ;  /* 0x0000001b04087227 */ /* 0x000fc800078e00ff */
[----:B------:R-:W-:Y:S02]  /*0220*/  IMAD R7, R14, UR7, R7 ;  /* 0x000000070e077c24 */ /* 0x000fe4000f8e0207 */
[----:B------:R-:W-:Y:S02]  /*0230*/  IMAD.MOV R14, RZ, RZ, -R6 ;  /* 0x000000ffff0e7224 */ /* 0x000fe400078e0a06 */
[----:B------:R-:W-:-:S04]  /*0240*/  IMAD.HI.U32 R6, R4, R25, RZ ;  /* 0x0000001904067227 */ /* 0x000fc800078e00ff */
[----:B------:R-:W-:Y:S01]  /*0250*/  IMAD R5, R16, UR7, R9 ;  /* 0x0000000710057c24 */ /* 0x000fe2000f8e0209 */
[----:B------:R-:W-:Y:S01]  /*0260*/  IADD3 R16, PT, PT, -R8, RZ, RZ ;  /* 0x000000ff08107210 */ /* 0x000fe20007ffe1ff */
[----:B------:R-:W-:Y:S02]  /*0270*/  VIADD R29, R2, 0xfffffffd ;  /* 0xfffffffd021d7836 */ /* 0x000fe40000000000 */
[----:B------:R-:W-:Y:S01]  /*0280*/  IMAD R8, R14, UR7, R11 ;  /* 0x000000070e087c24 */ /* 0x000fe2000f8e020b */
[----:B------:R-:W-:Y:S01]  /*0290*/  IADD3 R14, PT, PT, -R6, RZ, RZ ;  /* 0x000000ff060e7210 */ /* 0x000fe20007ffe1ff */
[----:B------:R-:W-:Y:S01]  /*02a0*/  IMAD.HI.U32 R6, R4, R29, RZ ;  /* 0x0000001d04067227 */ /* 0x000fe200078e00ff */
[----:B------:R-:W-:Y:S01]  /*02b0*/  ISETP.GE.U32.AND P1, PT, R7, UR7, PT ;  /* 0x0000000707007c0c */ /* 0x000fe2000bf26070 */
[----:B------:R-:W-:Y:S02]  /*02c0*/  UMOV UR4, 0x400 ;  /* 0x0000040000047882 */ /* 0x000fe40000000000 */
[----:B------:R-:W-:-:S02]  /*02d0*/  VIADD R19, R2, 0xffffffff ;  /* 0xffffffff02137836 */ /* 0x000fc40000000000 */
[----:B------:R-:W-:Y:S01]  /*02e0*/  VIADD R17, R2, 0x1 ;  /* 0x0000000102117836 */ /* 0x000fe20000000000 */
[----:B-----5:R-:W-:Y:S01]  /*02f0*/  ULEA UR6, UR5, UR4, 0x18 ;  /* 0x0000000405067291 */ /* 0x020fe2000f8ec0ff */
[----:B------:R-:W-:Y:S01]  /*0300*/  IMAD R25, R14, UR7, R25 ;  /* 0x000000070e197c24 */ /* 0x000fe2000f8e0219 */
[----:B------:R-:W-:Y:S01]  /*0310*/  IADD3 R14, PT, PT, -R6, RZ, RZ ;  /* 0x000000ff060e7210 */ /* 0x000fe20007ffe1ff */
[----:B------:R-:W-:Y:S01]  /*0320*/  UIADD3 UR4, UPT, UPT, UR4, 0x800, URZ ;  /* 0x0000080004047890 */ /* 0x000fe2000fffe0ff */
[----:B------:R-:W-:Y:S01]  /*0330*/  ISETP.GE.U32.AND P2, PT, R5, UR7, PT ;  /* 0x0000000705007c0c */ /* 0x000fe2000bf46070 */
[----:B------:R-:W-:-:S04]  /*0340*/  IMAD.HI.U32 R11, R4, R19, RZ ;  /* 0x00000013040b7227 */ /* 0x000fc800078e00ff */
[----:B------:R-:W-:Y:S01]  /*0350*/  IMAD.HI.U32 R6, R4, R17, RZ ;  /* 0x0000001104067227 */ /* 0x000fe200078e00ff */
[----:B------:R-:W-:-:S03]  /*0360*/  ULEA UR4, UR5, UR4, 0x18 ;  /* 0x0000000405047291 */ /* 0x000fc6000f8ec0ff */
[C---:B------:R-:W-:Y:S02]  /*0370*/  VIADD R15, R2.reuse, 0x2 ;  /* 0x00000002020f7836 */ /* 0x040fe40000000000 */
[----:B------:R-:W-:Y:S02]  /*0380*/  VIADD R21, R2, 0xfffffffe ;  /* 0xfffffffe02157836 */ /* 0x000fe40000000000 */
[----:B------:R-:W-:Y:S01]  /*0390*/  IMAD R29, R14, UR7, R29 ;  /* 0x000000070e1d7c24 */ /* 0x000fe2000f8e021d */
[----:B------:R-:W-:Y:S01]  /*03a0*/  IADD3 R18, PT, PT, -R11, RZ, RZ ;  /* 0x000000ff0b127210 */ /* 0x000fe20007ffe1ff */
[----:B------:R-:W-:Y:S02]  /*03b0*/  IMAD.MOV R14, RZ, RZ, -R6 ;  /* 0x000000ffff0e7224 */ /* 0x000fe400078e0a06 */
[----:B------:R-:W-:Y:S01]  /*03c0*/  IMAD.HI.U32 R6, R4, R15, RZ ;  /* 0x0000000f04067227 */ /* 0x000fe200078e00ff */
[----:B------:R-:W-:-:S03]  /*03d0*/  @P1 IADD3 R7, PT, PT, R7, -UR7, RZ ;  /* 0x8000000707071c10 */ /* 0x000fc6000fffe0ff */
[----:B------:R-:W-:Y:S01]  /*03e0*/  VIADD R11, R2, 0x4 ;  /* 0x00000004020b7836 */ /* 0x000fe20000000000 */
[----:B------:R-:W-:Y:S01]  /*03f0*/  LEA R23, R0, UR6, 0x2 ;  /* 0x0000000600177c11 */ /* 0x000fe2000f8e10ff */
[----:B------:R-:W-:Y:S01]  /*0400*/  IMAD.HI.U32 R9, R4, R21, RZ ;  /* 0x0000001504097227 */ /* 0x000fe200078e00ff */
[----:B-1----:R-:W-:Y:S02]  /*0410*/  IADD3 R13, PT, PT, R2, 0x3, RZ ;  /* 0x00000003020d7810 */ /* 0x002fe40007ffe0ff */
[----:B------:R-:W-:Y:S01]  /*0420*/  LEA R0, R0, UR4, 0x2 ;  /* 0x0000000400007c11 */ /* 0x000fe2000f8e10ff */
[----:B------:R-:W-:Y:S02]  /*0430*/  IMAD R17, R14, UR7, R17 ;  /* 0x000000070e117c24 */ /* 0x000fe4000f8e0211 */
[----:B------:R-:W-:Y:S01]  /*0440*/  IMAD.MOV R6, RZ, RZ, -R6 ;  /* 0x000000ffff067224 */ /* 0x000fe200078e0a06 */
[----:B------:R-:W-:Y:S01]  /*0450*/  ISETP.GE.U32.AND P1, PT, R7, UR7, PT ;  /* 0x0000000707007c0c */ /* 0x000fe2000bf26070 */
[----:B------:R-:W-:-:S02]  /*0460*/  IMAD R27, R16, UR7, R27 ;  /* 0x00000007101b7c24 */ /* 0x000fc4000f8e021b */
[----:B------:R-:W-:Y:S01]  /*0470*/  IMAD.HI.U32 R14, R4, R11, RZ ;  /* 0x0000000b040e7227 */ /* 0x000fe200078e00ff */
[----:B------:R-:W-:-:S03]  /*0480*/  @P2 IADD3 R5, PT, PT, R5, -UR7, RZ ;  /* 0x8000000705052c10 */ /* 0x000fc6000fffe0ff */
[----:B------:R-:W-:Y:S02]  /*0490*/  IMAD.MOV R16, RZ, RZ, -R9 ;  /* 0x000000ffff107224 */ /* 0x000fe400078e0a09 */
[----:B------:R-:W-:Y:S02]  /*04a0*/  VIADD R9, R2, 0x5 ;  /* 0x0000000502097836 */ /* 0x000fe40000000000 */
[----:B------:R-:W-:Y:S02]  /*04b0*/  IMAD R15, R6, UR7, R15 ;  /* 0x00000007060f7c24 */ /* 0x000fe4000f8e020f */
[----:B------:R-:W-:Y:S01]  /*04c0*/  IMAD.HI.U32 R6, R4, R13, RZ ;  /* 0x0000000d04067227 */ /* 0x000fe200078e00ff */
[----:B------:R-:W-:-:S03]  /*04d0*/  ISETP.GE.U32.AND P2, PT, R5, UR7, PT ;  /* 0x0000000705007c0c */ /* 0x000fc6000bf46070 */
[----:B------:R-:W-:Y:S02]  /*04e0*/  IMAD.MOV R14, RZ, RZ, -R14 ;  /* 0x000000ffff0e7224 */ /* 0x000fe400078e0a0e */
[----:B------:R-:W-:Y:S02]  /*04f0*/  IMAD R21, R16, UR7, R21 ;  /* 0x0000000710157c24 */ /* 0x000fe4000f8e0215 */
[----:B------:R-:W-:Y:S01]  /*0500*/  IMAD.HI.U32 R16, R4, R9, RZ ;  /* 0x0000000904107227 */ /* 0x000fe200078e00ff */
[----:B------:R-:W-:-:S03]  /*0510*/  IADD3 R6, PT, PT, -R6, RZ, RZ ;  /* 0x000000ff06067210 */ /* 0x000fc60007ffe1ff */
[----:B------:R-:W-:Y:S02]  /*0520*/  IMAD R11, R14, UR7, R11 ;  /* 0x000000070e0b7c24 */ /* 0x000fe4000f8e020b */
[----:B------:R-:W-:-:S04]  /*0530*/  IMAD.HI.U32 R14, R4, R2, RZ ;  /* 0x00000002040e7227 */ /* 0x000fc800078e00ff */
[----:B------:R-:W-:Y:S02]  /*0540*/  IMAD.MOV R16, RZ, RZ, -R16 ;  /* 0x000000ffff107224 */ /* 0x000fe400078e0a10 */
[----:B------:R-:W-:Y:S01]  /*0550*/  IMAD.MOV R14, RZ, RZ, -R14 ;  /* 0x000000ffff0e7224 */ /* 0x000fe200078e0a0e */
[----:B------:R-:W-:Y:S01]  /*0560*/  ISETP.NE.U32.AND P0, PT, RZ, UR7, PT ;  /* 0x00000007ff007c0c */ /* 0x000fe2000bf05070 */
[----:B------:R-:W-:Y:S01]  /*0570*/  IMAD R13, R6, UR7, R13 ;  /* 0x00000007060d7c24 */ /* 0x000fe2000f8e020d */
[----:B------:R-:W-:Y:S01]  /*0580*/  LOP3.LUT R6, RZ, UR7, RZ, 0x33, !PT ;  /* 0x00000007ff067c12 */ /* 0x000fe2000f8e33ff */
[----:B------:R-:W-:Y:S02]  /*0590*/  IMAD R9, R16, UR7, R9 ;  /* 0x0000000710097c24 */ /* 0x000fe4000f8e0209 */
[----:B------:R-:W-:Y:S02]  /*05a0*/  @P1 VIADD R7, R7, -UR7 ;  /* 0x8000000707071c36 */ /* 0x000fe40008000000 */
[----:B------:R-:W-:-:S02]  /*05b0*/  VIADD R16, R2, 0x7 ;  /* 0x0000000702107836 */ /* 0x000fc40000000000 */
[----:B------:R-:W-:Y:S01]  /*05c0*/  IMAD R19, R18, UR7, R19 ;  /* 0x0000000712137c24 */ /* 0x000fe2000f8e0213 */
[----:B------:R-:W-:Y:S01]  /*05d0*/  SEL R7, R6, R7, !P0 ;  /* 0x0000000706077207 */ /* 0x000fe20004000000 */
[----:B------:R-:W-:Y:S02]  /*05e0*/  VIADD R18, R2, 0x6 ;  /* 0x0000000602127836 */ /* 0x000fe40000000000 */
[----:B------:R-:W-:Y:S01]  /*05f0*/  @P2 VIADD R5, R5, -UR7 ;  /* 0x8000000705052c36 */ /* 0x000fe20008000000 */
[----:B------:R-:W-:Y:S01]  /*0600*/  ISETP.GE.U32.AND P3, PT, R8, UR7, PT ;  /* 0x0000000708007c0c */ /* 0x000fe2000bf66070 */
[----:B------:R-:W-:-:S03]  /*0610*/  IMAD.HI.U32 R22, R4, R18, RZ ;  /* 0x0000001204167227 */ /* 0x000fc600078e00ff */
[----:B------:R-:W-:Y:S02]  /*0620*/  SEL R5, R6, R5, !P0 ;  /* 0x0000000506057207 */ /* 0x000fe40004000000 */
[----:B------:R-:W-:Y:S02]  /*0630*/  ISETP.GE.U32.AND P4, PT, R27, UR7, PT ;  /* 0x000000071b007c0c */ /* 0x000fe4000bf86070 */
[----:B------:R-:W-:-:S05]  /*0640*/  ISETP.GE.U32.AND P5, PT, R25, UR7, PT ;  /* 0x0000000719007c0c */ /* 0x000fca000bfa6070 */
[----:B------:R-:W-:-:S05]  /*0650*/  @P3 VIADD R8, R8, -UR7 ;  /* 0x8000000708083c36 */ /* 0x000fca0008000000 */
[----:B------:R-:W-:Y:S02]  /*0660*/  ISETP.GE.U32.AND P6, PT, R8, UR7, PT ;  /* 0x0000000708007c0c */ /* 0x000fe4000bfc6070 */
[----:B------:R-:W-:Y:S01]  /*0670*/  @P4 IADD3 R27, PT, PT, R27, -UR7, RZ ;  /* 0x800000071b1b4c10 */ /* 0x000fe2000fffe0ff */
[----:B------:R-:W-:-:S03]  /*0680*/  @P5 VIADD R25, R25, -UR7 ;  /* 0x8000000719195c36 */ /* 0x000fc60008000000 */
[----:B------:R-:W-:Y:S02]  /*0690*/  ISETP.GE.U32.AND P5, PT, R27, UR7, PT ;  /* 0x000000071b007c0c */ /* 0x000fe4000bfa6070 */
[----:B------:R-:W-:-:S05]  /*06a0*/  ISETP.GE.U32.AND P2, PT, R25, UR7, PT ;  /* 0x0000000719007c0c */ /* 0x000fca000bf46070 */
[----:B------:R-:W-:Y:S01]  /*06b0*/  @P6 VIADD R8, R8, -UR7 ;  /* 0x8000000708086c36 */ /* 0x000fe20008000000 */
[----:B------:R-:W-:Y:S02]  /*06c0*/  ISETP.GE.U32.AND P3, PT, R29, UR7, PT ;  /* 0x000000071d007c0c */ /* 0x000fe4000bf66070 */
[----:B------:R-:W-:Y:S02]  /*06d0*/  IADD3 R22, PT, PT, -R22, RZ, RZ ;  /* 0x000000ff16167210 */ /* 0x000fe40007ffe1ff */
[----:B------:R-:W-:Y:S02]  /*06e0*/  SEL R8, R6, R8, !P0 ;  /* 0x0000000806087207 */ /* 0x000fe40004000000 */
[----:B------:R-:W-:Y:S01]  /*06f0*/  @P5 IADD3 R27, PT, PT, R27, -UR7, RZ ;  /* 0x800000071b1b5c10 */ /* 0x000fe2000fffe0ff */
[----:B------:R-:W-:Y:S01]  /*0700*/  @P2 VIADD R25, R25, -UR7 ;  /* 0x8000000719192c36 */ /* 0x000fe20008000000 */
[----:B------:R-:W-:Y:S01]  /*0710*/  ISETP.GE.U32.AND P2, PT, R15, UR7, PT ;  /* 0x000000070f007c0c */ /* 0x000fe2000bf46070 */
[----:B---3--:R0:W-:Y:S04]  /*0720*/  STS [R23], R10 ;  /* 0x0000000a17007388 */ /* 0x0081e80000000800 */
[----:B----4-:R1:W-:Y:S01]  /*0730*/  STS [R0], R12 ;  /* 0x0000000c00007388 */ /* 0x0103e20000000800 */
[----:B0-----:R-:W-:-:S02]  /*0740*/  IMAD R23, R14, UR7, R2 ;  /* 0x000000070e177c24 */ /* 0x001fc4000f8e0202 */
[----:B------:R-:W-:Y:S01]  /*0750*/  VIADD R14, R2, 0x8 ;  /* 0x00000008020e7836 */ /* 0x000fe20000000000 */
[----:B------:R-:W-:Y:S01]  /*0760*/  LEA R2, R7, UR6, 0x2 ;  /* 0x0000000607027c11 */ /* 0x000fe2000f8e10ff */
[----:B------:R-:W-:Y:S01]  /*0770*/  BAR.SYNC.DEFER_BLOCKING 0x0 ;  /* 0x0000000000007b1d */ /* 0x000fe20000010000 */
[----:B-1----:R-:W-:-:S04]  /*0780*/  IMAD.HI.U32 R0, R4, R16, RZ ;  /* 0x0000001004007227 */ /* 0x002fc800078e00ff */
[----:B------:R-:W-:-:S04]  /*0790*/  IMAD.HI.U32 R20, R4, R14, RZ ;  /* 0x0000000e04147227 */ /* 0x000fc800078e00ff */
[----:B------:R-:W-:Y:S01]  /*07a0*/  IMAD.MOV R4, RZ, RZ, -R0 ;  /* 0x000000ffff047224 */ /* 0x000fe200078e0a00 */
[----:B------:R-:W-:Y:S02]  /*07b0*/  LEA R0, R7, UR4, 0x2 ;  /* 0x0000000407007c11 */ /* 0x000fe4000f8e10ff */
[C---:B------:R-:W-:Y:S01]  /*07c0*/  LEA R12, R5.reuse, UR4, 0x2 ;  /* 0x00000004050c7c11 */ /* 0x040fe2000f8e10ff */
[----:B------:R-:W0:Y:S04]  /*07d0*/  LDS R2, [R2] ;  /* 0x0000000002027984 */ /* 0x000e280000000800 */
[----:B------:R-:W1:Y:S04]  /*07e0*/  LDS R0, [R0] ;  /* 0x0000000000007984 */ /* 0x000e680000000800 */
[----:B------:R-:W2:Y:S01]  /*07f0*/  LDS R12, [R12] ;  /* 0x000000000c0c7984 */ /* 0x000ea20000000800 */
[----:B------:R-:W-:-:S02]  /*0800*/  LEA R10, R5, UR6, 0x2 ;  /* 0x00000006050a7c11 */ /* 0x000fc4000f8e10ff */
[----:B------:R-:W-:-:S04]  /*0810*/  IADD3 R20, PT, PT, -R20, RZ, RZ ;  /* 0x000000ff14147210 */ /* 0x000fc80007ffe1ff */
[----:B------:R-:W3:Y:S01]  /*0820*/  LDS R10, [R10] ;  /* 0x000000000a0a7984 */ /* 0x000ee20000000800 */
[----:B------:R-:W-:Y:S01]  /*0830*/  IMAD R5, R20, UR7, R14 ;  /* 0x0000000714057c24 */ /* 0x000fe2000f8e020e */
[----:B------:R-:W-:Y:S02]  /*0840*/  ISETP.GE.U32.AND P1, PT, R21, UR7, PT ;  /* 0x0000000715007c0c */ /* 0x000fe4000bf26070 */
[----:B------:R-:W-:Y:S02]  /*0850*/  ISETP.GE.U32.AND P6, PT, R23, UR7, PT ;  /* 0x0000000717007c0c */ /* 0x000fe4000bfc6070 */
[----:B------:R-:W-:Y:S02]  /*0860*/  LEA R14, R8, UR6, 0x2 ;  /* 0x00000006080e7c11 */ /* 0x000fe4000f8e10ff */
[----:B------:R-:W-:Y:S02]  /*0870*/  SEL R27, R6, R27, !P0 ;  /* 0x0000001b061b7207 */ /* 0x000fe40004000000 */
[----:B------:R-:W-:-:S02]  /*0880*/  ISETP.GE.U32.AND P4, PT, R19, UR7, PT ;  /* 0x0000000713007c0c */ /* 0x000fc4000bf86070 */
[----:B------:R-:W-:Y:S01]  /*0890*/  ISETP.GE.U32.AND P5, PT, R17, UR7, PT ;  /* 0x0000000711007c0c */ /* 0x000fe2000bfa6070 */
[----:B------:R-:W-:Y:S01]  /*08a0*/  IMAD R7, R22, UR7, R18 ;  /* 0x0000000716077c24 */ /* 0x000fe2000f8e0212 */
[----:B------:R-:W-:Y:S01]  /*08b0*/  LEA R18, R27, UR6, 0x2 ;  /* 0x000000061b127c11 */ /* 0x000fe2000f8e10ff */
[----:B------:R-:W-:Y:S01]  /*08c0*/  IMAD R4, R4, UR7, R16 ;  /* 0x0000000704047c24 */ /* 0x000fe2000f8e0210 */
[----:B------:R-:W-:Y:S01]  /*08d0*/  SEL R25, R6, R25, !P0 ;  /* 0x0000001906197207 */ /* 0x000fe20004000000 */
[----:B------:R-:W4:Y:S01]  /*08e0*/  LDS R14, [R14] ;  /* 0x000000000e0e7984 */ /* 0x000f220000000800 */
[----:B------:R-:W-:Y:S01]  /*08f0*/  LEA R16, R8, UR4, 0x2 ;  /* 0x0000000408107c11 */ /* 0x000fe2000f8e10ff */
[----:B------:R-:W-:Y:S01]  /*0900*/  @P3 VIADD R29, R29, -UR7 ;  /* 0x800000071d1d3c36 */ /* 0x000fe20008000000 */
[----:B------:R-:W-:Y:S01]  /*0910*/  LEA R20, R27, UR4, 0x2 ;  /* 0x000000041b147c11 */ /* 0x000fe2000f8e10ff */
[----:B------:R-:W-:Y:S01]  /*0920*/  LDS R18, [R18] ;  /* 0x0000000012127984 */ /* 0x000fe20000000800 */
[----:B------:R-:W-:-:S02]  /*0930*/  ISETP.GE.U32.AND P3, PT, R13, UR7, PT ;  /* 0x000000070d007c0c */ /* 0x000fc4000bf66070 */
[----:B------:R-:W-:Y:S01]  /*0940*/  LEA R8, R25, UR6, 0x2 ;  /* 0x0000000619087c11 */ /* 0x000fe2000f8e10ff */
[----:B0-----:R-:W-:Y:S01]  /*0950*/  FFMA R27, R2, R2, RZ ;  /* 0x00000002021b7223 */ /* 0x001fe200000000ff */
[----:B------:R-:W-:Y:S01]  /*0960*/  @P2 VIADD R15, R15, -UR7 ;  /* 0x800000070f0f2c36 */ /* 0x000fe20008000000 */
[----:B------:R-:W0:Y:S01]  /*0970*/  LDS R16, [R16] ;  /* 0x0000000010107984 */ /* 0x000e220000000800 */
[----:B-1----:R-:W-:Y:S01]  /*0980*/  FFMA R2, R0, R0, RZ ;  /* 0x0000000000027223 */ /* 0x002fe200000000ff */
[----:B------:R-:W-:Y:S01]  /*0990*/  @P1 IADD3 R21, PT, PT, R21, -UR7, RZ ;  /* 0x8000000715151c10 */ /* 0x000fe2000fffe0ff */
[----:B------:R-:W-:Y:S01]  /*09a0*/  @P6 VIADD R23, R23, -UR7 ;  /* 0x8000000717176c36 */ /* 0x000fe20008000000 */
[----:B------:R-:W-:Y:S01]  /*09b0*/  ISETP.GE.U32.AND P2, PT, R29, UR7, PT ;  /* 0x000000071d007c0c */ /* 0x000fe2000bf46070 */
[----:B--2---:R-:W-:Y:S01]  /*09c0*/  FFMA R12, R12, R12, R2 ;  /* 0x0000000c0c0c7223 */ /* 0x004fe20000000002 */
[----:B------:R-:W-:Y:S01]  /*09d0*/  ISETP.GE.U32.AND P1, PT, R11, UR7, PT ;  /* 0x000000070b007c0c */ /* 0x000fe2000bf26070 */
[----:B------:R-:W-:Y:S01]  /*09e0*/  @P4 VIADD R19, R19, -UR7 ;  /* 0x8000000713134c36 */ /* 0x000fe20008000000 */
[----:B------:R-:W-:Y:S01]  /*09f0*/  ISETP.GE.U32.AND P6, PT, R7, UR7, PT ;  /* 0x0000000707007c0c */ /* 0x000fe2000bfc6070 */
[----:B------:R1:W2:Y:S01]  /*0a00*/  LDS R0, [R8] ;  /* 0x0000000008007984 */ /* 0x0002a20000000800 */
[----:B------:R-:W-:-:S02]  /*0a10*/  @P5 IADD3 R17, PT, PT, R17, -UR7, RZ ;  /* 0x8000000711115c10 */ /* 0x000fc4000fffe0ff */
[----:B------:R-:W-:Y:S01]  /*0a20*/  LEA R2, R25, UR4, 0x2 ;  /* 0x0000000419027c11 */ /* 0x000fe2000f8e10ff */
[----:B------:R-:W5:Y:S01]  /*0a30*/  LDS R20, [R20] ;  /* 0x0000000014147984 */ /* 0x000f620000000800 */
[----:B------:R-:W-:Y:S02]  /*0a40*/  ISETP.GE.U32.AND P4, PT, R9, UR7, PT ;  /* 0x0000000709007c0c */ /* 0x000fe4000bf86070 */
[----:B------:R-:W-:Y:S02]  /*0a50*/  ISETP.GE.U32.AND P5, PT, R4, UR7, PT ;  /* 0x0000000704007c0c */ /* 0x000fe4000bfa6070 */
[----:B------:R-:W5:Y:S01]  /*0a60*/  LDS R2, [R2] ;  /* 0x0000000002027984 */ /* 0x000f620000000800 */
[----:B------:R-:W-:Y:S01]  /*0a70*/  @P3 VIADD R13, R13, -UR7 ;  /* 0x800000070d0d3c36 */ /* 0x000fe20008000000 */
[----:B------:R-:W-:Y:S01]  /*0a80*/  ISETP.GE.U32.AND P3, PT, R5, UR7, PT ;  /* 0x0000000705007c0c */ /* 0x000fe2000bf66070 */
[----:B------:R-:W-:Y:S01]  /*0a90*/  @P2 VIADD R29, R29, -UR7 ;  /* 0x800000071d1d2c36 */ /* 0x000fe20008000000 */
[----:B------:R-:W-:-:S02]  /*0aa0*/  @P1 IADD3 R11, PT, PT, R11, -UR7, RZ ;  /* 0x800000070b0b1c10 */ /* 0x000fc4000fffe0ff */
[----:B------:R-:W-:Y:S02]  /*0ab0*/  @P6 IADD3 R7, PT, PT, R7, -UR7, RZ ;  /* 0x8000000707076c10 */ /* 0x000fe4000fffe0ff */
[----:B------:R-:W-:Y:S01]  /*0ac0*/  ISETP.GE.U32.AND P6, PT, R21, UR7, PT ;  /* 0x0000000715007c0c */ /* 0x000fe2000bfc6070 */
[----:B------:R-:W-:Y:S01]  /*0ad0*/  @P4 VIADD R9, R9, -UR7 ;  /* 0x8000000709094c36 */ /* 0x000fe20008000000 */
[----:B------:R-:W-:Y:S01]  /*0ae0*/  ISETP.GE.U32.AND P1, PT, R23, UR7, PT ;  /* 0x0000000717007c0c */ /* 0x000fe2000bf26070 */
[----:B------:R-:W-:Y:S01]  /*0af0*/  @P5 VIADD R4, R4, -UR7 ;  /* 0x8000000704045c36 */ /* 0x000fe20008000000 */
[----:B------:R-:W-:Y:S02]  /*0b00*/  ISETP.GE.U32.AND P2, PT, R17, UR7, PT ;  /* 0x0000000711007c0c */ /* 0x000fe4000bf46070 */
[----:B------:R-:W-:Y:S02]  /*0b10*/  ISETP.GE.U32.AND P5, PT, R19, UR7, PT ;  /* 0x0000000713007c0c */ /* 0x000fe4000bfa6070 */
[----:B------:R-:W-:-:S02]  /*0b20*/  ISETP.GE.U32.AND P4, PT, R15, UR7, PT ;  /* 0x000000070f007c0c */ /* 0x000fc4000bf86070 */
[----:B------:R-:W-:Y:S01]  /*0b30*/  SEL R29, R6, R29, !P0 ;  /* 0x0000001d061d7207 */ /* 0x000fe20004000000 */
[----:B---3--:R-:W-:Y:S01]  /*0b40*/  FFMA R27, R10, R10, R27 ;  /* 0x0000000a0a1b7223 */ /* 0x008fe2000000001b */
[----:B------:R-:W-:Y:S02]  /*0b50*/  @P3 VIADD R5, R5, -UR7 ;  /* 0x8000000705053c36 */ /* 0x000fe40008000000 */
[----:B------:R-:W-:Y:S02]  /*0b60*/  LEA R10, R29, UR4, 0x2 ;  /* 0x000000041d0a7c11 */ /* 0x000fe4000f8e10ff */
[----:B------:R-:W-:Y:S02]  /*0b70*/  ISETP.GE.U32.AND P3, PT, R13, UR7, PT ;  /* 0x000000070d007c0c */ /* 0x000fe4000bf66070 */
[----:B-1----:R-:W-:Y:S01]  /*0b80*/  LEA R8, R29, UR6, 0x2 ;  /* 0x000000061d087c11 */ /* 0x002fe2000f8e10ff */
[----:B------:R-:W-:Y:S01]  /*0b90*/  @P1 VIADD R23, R23, -UR7 ;  /* 0x8000000717171c36 */ /* 0x000fe20008000000 */
[----:B------:R-:W1:Y:S01]  /*0ba0*/  LDS R10, [R10] ;  /* 0x000000000a0a7984 */ /* 0x000e620000000800 */
[----:B------:R-:W-:Y:S01]  /*0bb0*/  @P6 IADD3 R21, PT, PT, R21, -UR7, RZ ;  /* 0x8000000715156c10 */ /* 0x000fe2000fffe0ff */
[----:B------:R-:W-:Y:S01]  /*0bc0*/  @P5 VIADD R19, R19, -UR7 ;  /* 0x8000000713135c36 */ /* 0x000fe20008000000 */
[----:B------:R-:W-:Y:S01]  /*0bd0*/  @P2 IADD3 R17, PT, PT, R17, -UR7, RZ ;  /* 0x8000000711112c10 */ /* 0x000fe2000fffe0ff */
[----:B------:R-:W-:Y:S01]  /*0be0*/  @P4 VIADD R15, R15, -UR7 ;  /* 0x800000070f0f4c36 */ /* 0x000fe20008000000 */
[----:B------:R-:W-:Y:S01]  /*0bf0*/  ISETP.GE.U32.AND P1, PT, R9, UR7, PT ;  /* 0x0000000709007c0c */ /* 0x000fe2000bf26070 */
[----:B------:R-:W3:Y:S01]  /*0c00*/  LDS R8, [R8] ;  /* 0x0000000008087984 */ /* 0x000ee20000000800 */
[----:B------:R-:W-:-:S02]  /*0c10*/  ISETP.GE.U32.AND P2, PT, R7, UR7, PT ;  /* 0x0000000707007c0c */ /* 0x000fc4000bf46070 */
[----:B------:R-:W-:Y:S02]  /*0c20*/  ISETP.GE.U32.AND P6, PT, R5, UR7, PT ;  /* 0x0000000705007c0c */ /* 0x000fe4000bfc6070 */
[----:B------:R-:W-:Y:S02]  /*0c30*/  ISETP.GE.U32.AND P5, PT, R11, UR7, PT ;  /* 0x000000070b007c0c */ /* 0x000fe4000bfa6070 */
[----:B------:R-:W-:Y:S01]  /*0c40*/  ISETP.GE.U32.AND P4, PT, R4, UR7, PT ;  /* 0x0000000704007c0c */ /* 0x000fe2000bf86070 */
[----:B----4-:R-:W-:Y:S01]  /*0c50*/  FFMA R27, R14, R14, R27 ;  /* 0x0000000e0e1b7223 */ /* 0x010fe2000000001b */
[----:B------:R-:W-:Y:S02]  /*0c60*/  @P3 VIADD R13, R13, -UR7 ;  /* 0x800000070d0d3c36 */ /* 0x000fe40008000000 */
[----:B0-----:R-:W-:Y:S01]  /*0c70*/  FFMA R25, R16, R16, R12 ;  /* 0x0000001010197223 */ /* 0x001fe2000000000c */
[----:B------:R-:W-:Y:S01]  /*0c80*/  FFMA R27, R18, R18, R27 ;  /* 0x00000012121b7223 */ /* 0x000fe2000000001b */
[----:B------:R-:W-:Y:S01]  /*0c90*/  SEL R21, R6, R21, !P0 ;  /* 0x0000001506157207 */ /* 0x000fe20004000000 */
[----:B------:R-:W-:-:S02]  /*0ca0*/  @P1 VIADD R9, R9, -UR7 ;  /* 0x8000000709091c36 */ /* 0x000fc40008000000 */
[----:B--2---:R-:W-:Y:S01]  /*0cb0*/  FFMA R27, R0, R0, R27 ;  /* 0x00000000001b7223 */ /* 0x004fe2000000001b */
[----:B------:R-:W-:Y:S01]  /*0cc0*/  @P2 VIADD R7, R7, -UR7 ;  /* 0x8000000707072c36 */ /* 0x000fe20008000000 */
[----:B------:R-:W-:Y:S01]  /*0cd0*/  SEL R0, R6, R13, !P0 ;  /* 0x0000000d06007207 */ /* 0x000fe20004000000 */
[----:B------:R-:W-:Y:S02]  /*0ce0*/  @P6 VIADD R5, R5, -UR7 ;  /* 0x8000000705056c36 */ /* 0x000fe40008000000 */
[----:B-----5:R-:W-:Y:S01]  /*0cf0*/  FFMA R25, R20, R20, R25 ;  /* 0x0000001414197223 */ /* 0x020fe20000000019 */
[----:B------:R-:W-:Y:S02]  /*0d00*/  @P5 IADD3 R11, PT, PT, R11, -UR7, RZ ;  /* 0x800000070b0b5c10 */ /* 0x000fe4000fffe0ff */
[----:B------:R-:W-:Y:S02]  /*0d10*/  @P4 IADD3 R4, PT, PT, R4, -UR7, RZ ;  /* 0x8000000704044c10 */ /* 0x000fe4000fffe0ff */
[----:B------:R-:W-:-:S02]  /*0d20*/  LEA R13, R21, UR6, 0x2 ;  /* 0x00000006150d7c11 */ /* 0x000fc4000f8e10ff */
[----:B------:R-:W-:Y:S02]  /*0d30*/  SEL R19, R6, R19, !P0 ;  /* 0x0000001306137207 */ /* 0x000fe40004000000 */
[----:B------:R-:W-:Y:S01]  /*0d40*/  LEA R21, R21, UR4, 0x2 ;  /* 0x0000000415157c11 */ /* 0x000fe2000f8e10ff */
[----:B------:R-:W-:Y:S01]  /*0d50*/  FFMA R25, R2, R2, R25 ;  /* 0x0000000202197223 */ /* 0x000fe20000000019 */
[C---:B------:R-:W-:Y:S01]  /*0d60*/  SEL R23, R6.reuse, R23, !P0 ;  /* 0x0000001706177207 */ /* 0x040fe20004000000 */
[----:B------:R-:W0:Y:S01]  /*0d70*/  LDS R13, [R13] ;  /* 0x000000000d0d7984 */ /* 0x000e220000000800 */
[C---:B------:R-:W-:Y:S02]  /*0d80*/  SEL R17, R6.reuse, R17, !P0 ;  /* 0x0000001106117207 */ /* 0x040fe40004000000 */
[C---:B------:R-:W-:Y:S02]  /*0d90*/  SEL R15, R6.reuse, R15, !P0 ;  /* 0x0000000f060f7207 */ /* 0x040fe40004000000 */
[----:B------:R-:W-:-:S02]  /*0da0*/  SEL R11, R6, R11, !P0 ;  /* 0x0000000b060b7207 */ /* 0x000fc40004000000 */
[C---:B------:R-:W-:Y:S02]  /*0db0*/  SEL R9, R6.reuse, R9, !P0 ;  /* 0x0000000906097207 */ /* 0x040fe40004000000 */
[C---:B------:R-:W-:Y:S02]  /*0dc0*/  SEL R7, R6.reuse, R7, !P0 ;  /* 0x0000000706077207 */ /* 0x040fe40004000000 */
[C---:B------:R-:W-:Y:S02]  /*0dd0*/  SEL R4, R6.reuse, R4, !P0 ;  /* 0x0000000406047207 */ /* 0x040fe40004000000 */
[----:B------:R-:W-:Y:S02]  /*0de0*/  SEL R5, R6, R5, !P0 ;  /* 0x0000000506057207 */ /* 0x000fe40004000000 */
[C---:B------:R-:W-:Y:S02]  /*0df0*/  LEA R6, R19.reuse, UR6, 0x2 ;  /* 0x0000000613067c11 */ /* 0x040fe4000f8e10ff */
[----:B------:R-:W-:-:S02]  /*0e00*/  LEA R2, R19, UR4, 0x2 ;  /* 0x0000000413027c11 */ /* 0x000fc4000f8e10ff */
[----:B------:R2:W4:Y:S01]  /*0e10*/  LDS R19, [R21] ;  /* 0x0000000015137984 */ /* 0x0005220000000800 */
[C---:B------:R-:W-:Y:S02]  /*0e20*/  LEA R14, R23.reuse, UR6, 0x2 ;  /* 0x00000006170e7c11 */ /* 0x040fe4000f8e10ff */
[----:B------:R-:W-:Y:S01]  /*0e30*/  LEA R12, R23, UR4, 0x2 ;  /* 0x00000004170c7c11 */ /* 0x000fe2000f8e10ff */
[----:B------:R-:W5:Y:S01]  /*0e40*/  LDS R6, [R6] ;  /* 0x0000000006067984 */ /* 0x000f620000000800 */
[----:B------:R-:W-:-:S03]  /*0e50*/  LEA R16, R17, UR6, 0x2 ;  /* 0x0000000611107c11 */ /* 0x000fc6000f8e10ff */
        /* <DEDUP_REMOVED lines=9> */
[----:B------:R-:W-:Y:S01]  /*0ef0*/  LEA R23, R0, UR4, 0x2 ;  /* 0x0000000400177c11 */ /* 0x000fe2000f8e10ff */
[----:B-1----:R-:W-:Y:S02]  /*0f00*/  FFMA R10, R10, R10, R25 ;  /* 0x0000000a0a0a7223 */ /* 0x002fe40000000019 */
[----:B------:R-:W1:Y:S01]  /*0f10*/  LDS R17, [R17] ;  /* 0x0000000011117984 */ /* 0x000e620000000800 */
[----:B------:R-:W-:-:S03]  /*0f20*/  LEA R25, R11, UR6, 0x2 ;  /* 0x000000060b197c11 */ /* 0x000fc6000f8e10ff */
[----:B------:R0:W1:Y:S01]  /*0f30*/  LDS R0, [R22] ;  /* 0x0000000016007984 */ /* 0x0000620000000800 */
[----:B------:R-:W-:Y:S01]  /*0f40*/  LEA R26, R11, UR4, 0x2 ;  /* 0x000000040b1a7c11 */ /* 0x000fe2000f8e10ff */
[----:B---3--:R-:W-:Y:S02]  /*0f50*/  FFMA R8, R8, R8, R27 ;  /* 0x0000000808087223 */ /* 0x008fe4000000001b */
[----:B------:R-:W3:Y:S01]  /*0f60*/  LDS R18, [R18] ;  /* 0x0000000012127984 */ /* 0x000ee20000000800 */
[----:B--2---:R-:W-:-:S03]  /*0f70*/  LEA R21, R9, UR6, 0x2 ;  /* 0x0000000609157c11 */ /* 0x004fc6000f8e10ff */
[----:B------:R-:W2:Y:S01]  /*0f80*/  LDS R11, [R23] ;  /* 0x00000000170b7984 */ /* 0x000ea20000000800 */
[----:B------:R-:W-:-:S03]  /*0f90*/  LEA R27, R9, UR4, 0x2 ;  /* 0x00000004091b7c11 */ /* 0x000fc6000f8e10ff */
[----:B------:R4:W2:Y:S01]  /*0fa0*/  LDS R20, [R25] ;  /* 0x0000000019147984 */ /* 0x0008a20000000800 */
[----:B------:R-:W-:-:S03]  /*0fb0*/  LEA R24, R7, UR6, 0x2 ;  /* 0x0000000607187c11 */ /* 0x000fc6000f8e10ff */
[----:B------:R4:W2:Y:S01]  /*0fc0*/  LDS R9, [R26] ;  /* 0x000000001a097984 */ /* 0x0008a20000000800 */
[----:B------:R-:W-:Y:S02]  /*0fd0*/  LEA R28, R7, UR4, 0x2 ;  /* 0x00000004071c7c11 */ /* 0x000fe4000f8e10ff */
[C---:B0-----:R-:W-:Y:S01]  /*0fe0*/  LEA R22, R4.reuse, UR6, 0x2 ;  /* 0x0000000604167c11 */ /* 0x041fe2000f8e10ff */
[----:B------:R-:W0:Y:S01]  /*0ff0*/  LDS R21, [R21] ;  /* 0x0000000015157984 */ /* 0x000e220000000800 */
[----:B------:R-:W-:-:S03]  /*1000*/  LEA R4, R4, UR4, 0x2 ;  /* 0x0000000404047c11 */ /* 0x000fc6000f8e10ff */
[----:B------:R-:W0:Y:S01]  /*1010*/  LDS R7, [R27] ;  /* 0x000000001b077984 */ /* 0x000e220000000800 */
[----:B----4-:R-:W-:-:S03]  /*1020*/  LEA R25, R5, UR6, 0x2 ;  /* 0x0000000605197c11 */ /* 0x010fc6000f8e10ff */
[----:B------:R-:W4:Y:S01]  /*1030*/  LDS R24, [R24] ;  /* 0x0000000018187984 */ /* 0x000f220000000800 */
[----:B------:R-:W-:-:S03]  /*1040*/  LEA R26, R5, UR4, 0x2 ;  /* 0x00000004051a7c11 */ /* 0x000fc6000f8e10ff */
[----:B------:R-:W4:Y:S01]  /*1050*/  LDS R23, [R28] ;  /* 0x000000001c177984 */ /* 0x000f220000000800 */
[----:B------:R-:W-:-:S03]  /*1060*/  FFMA R13, R13, R13, R8 ;  /* 0x0000000d0d0d7223 */ /* 0x000fc60000000008 */
[----:B------:R-:W4:Y:S04]  /*1070*/  LDS R22, [R22] ;  /* 0x0000000016167984 */ /* 0x000f280000000800 */
[----:B------:R-:W4:Y:S01]  /*1080*/  LDS R4, [R4] ;  /* 0x0000000004047984 */ /* 0x000f220000000800 */
[----:B------:R-:W-:-:S03]  /*1090*/  FFMA R19, R19, R19, R10 ;  /* 0x0000001313137223 */ /* 0x000fc6000000000a */
[----:B------:R-:W4:Y:S04]  /*10a0*/  LDS R5, [R25] ;  /* 0x0000000019057984 */ /* 0x000f280000000800 */
[----:B------:R-:W4:Y:S01]  /*10b0*/  LDS R8, [R26] ;  /* 0x000000001a087984 */ /* 0x000f220000000800 */
[----:B-----5:R-:W-:Y:S01]  /*10c0*/  FFMA R13, R6, R6, R13 ;  /* 0x00000006060d7223 */ /* 0x020fe2000000000d */
[----:B------:R-:W-:-:S03]  /*10d0*/  FFMA R19, R2, R2, R19 ;  /* 0x0000000202137223 */ /* 0x000fc60000000013 */
[----:B------:R-:W-:Y:S01]  /*10e0*/  FFMA R13, R14, R14, R13 ;  /* 0x0000000e0e0d7223 */ /* 0x000fe2000000000d */
[----:B------:R-:W-:-:S03]  /*10f0*/  FFMA R12, R12, R12, R19 ;  /* 0x0000000c0c0c7223 */ /* 0x000fc60000000013 */
[----:B------:R-:W-:Y:S01]  /*1100*/  FFMA R16, R16, R16, R13 ;  /* 0x0000001010107223 */ /* 0x000fe2000000000d */
[----:B------:R-:W-:-:S03]  /*1110*/  FFMA R15, R15, R15, R12 ;  /* 0x0000000f0f0f7223 */ /* 0x000fc6000000000c */
[----:B-1----:R-:W-:Y:S01]  /*1120*/  FFMA R17, R17, R17, R16 ;  /* 0x0000001111117223 */ /* 0x002fe20000000010 */
[----:B------:R-:W-:-:S03]  /*1130*/  FFMA R0, R0, R0, R15 ;  /* 0x0000000000007223 */ /* 0x000fc6000000000f */
[----:B---3--:R-:W-:Y:S01]  /*1140*/  FFMA R17, R18, R18, R17 ;  /* 0x0000001212117223 */ /* 0x008fe20000000011 */
[----:B--2---:R-:W-:-:S03]  /*1150*/  FFMA R0, R11, R11, R0 ;  /* 0x0000000b0b007223 */ /* 0x004fc60000000000 */
[----:B------:R-:W-:Y:S01]  /*1160*/  FFMA R20, R20, R20, R17 ;  /* 0x0000001414147223 */ /* 0x000fe20000000011 */
[----:B------:R-:W-:-:S03]  /*1170*/  FFMA R0, R9, R9, R0 ;  /* 0x0000000909007223 */ /* 0x000fc60000000000 */
[----:B0-----:R-:W-:Y:S01]  /*1180*/  FFMA R21, R21, R21, R20 ;  /* 0x0000001515157223 */ /* 0x001fe20000000014 */
[----:B------:R-:W-:-:S03]  /*1190*/  FFMA R0, R7, R7, R0 ;  /* 0x0000000707007223 */ /* 0x000fc60000000000 */
[----:B----4-:R-:W-:Y:S01]  /*11a0*/  FFMA R21, R24, R24, R21 ;  /* 0x0000001818157223 */ /* 0x010fe20000000015 */
[----:B------:R-:W-:-:S03]  /*11b0*/  FFMA R23, R23, R23, R0 ;  /* 0x0000001717177223 */ /* 0x000fc60000000000 */
[----:B------:R-:W-:Y:S01]  /*11c0*/  FFMA R22, R22, R22, R21 ;  /* 0x0000001616167223 */ /* 0x000fe20000000015 */
[----:B------:R-:W-:-:S03]  /*11d0*/  FFMA R23, R4, R4, R23 ;  /* 0x0000000404177223 */ /* 0x000fc60000000017 */
[----:B------:R-:W-:Y:S01]  /*11e0*/  FFMA R0, R5, R5, R22 ;  /* 0x0000000505007223 */ /* 0x000fe20000000016 */
[----:B------:R-:W-:Y:S01]  /*11f0*/  FFMA R23, R8, R8, R23 ;  /* 0x0000000808177223 */ /* 0x000fe20000000017 */
[----:B------:R-:W-:Y:S01]  /*1200*/  MOV R2, 0x41100000 ;  /* 0x4110000000027802 */ /* 0x000fe20000000f00 */
[----:B------:R-:W-:Y:S02]  /*1210*/  IMAD.MOV.U32 R7, RZ, RZ, 0x3de38e39 ;  /* 0x3de38e39ff077424 */ /* 0x000fe400078e00ff */
[----:B------:R-:W-:Y:S02]  /*1220*/  FADD R0, -R0, R23 ;  /* 0x0000001700007221 */ /* 0x000fe40000000100 */
[----:B------:R-:W-:Y:S02]  /*1230*/  FFMA R2, R7, -R2, 1 ;  /* 0x3f80000007027423 */ /* 0x000fe40000000802 */
[----:B------:R-:W0:Y:S02]  /*1240*/  FCHK P0, R0, 9 ;  /* 0x4110000000007902 */ /* 0x000e240000000000 */
[----:B------:R-:W-:-:S04]  /*1250*/  FFMA R5, R2, R7, 0.11111111193895339966 ;  /* 0x3de38e3902057423 */ /* 0x000fc80000000007 */
[----:B------:R-:W-:Y:S01]  /*1260*/  FFMA R2, R0, R5, RZ ;  /* 0x0000000500027223 */ /* 0x000fe200000000ff */
[----:B------:R-:W-:Y:S03]  /*1270*/  BSSY.RECONVERGENT B1, `(.L_x_0) ;  /* 0x0000006000017945 */ /* 0x000fe60003800200 */
[----:B------:R-:W-:-:S04]  /*1280*/  FFMA R4, R2, -9, R0 ;  /* 0xc110000002047823 */ /* 0x000fc80000000000 */
[----:B------:R-:W-:Y:S01]  /*1290*/  FFMA R7, R5, R4, R2 ;  /* 0x0000000405077223 */ /* 0x000fe20000000002 */
[----:B0-----:R-:W-:Y:S06]  /*12a0*/  @!P0 BRA `(.L_x_1) ;  /* 0x0000000000088947 */ /* 0x001fec0003800000 */
[----:B------:R-:W-:-:S07]  /*12b0*/  MOV R2, 0x12d0 ;  /* 0x000012d000027802 */ /* 0x000fce0000000f00 */
[----:B------:R-:W-:Y:S05]  /*12c0*/  CALL.REL.NOINC `($__internal_0_$__cuda_sm3x_div_rn_noftz_f32_slowpath) ;  /* 0x0000000000147944 */ /* 0x000fea0003c00000 */
.L_x_1:
[----:B------:R-:W-:Y:S05]  /*12d0*/  BSYNC.RECONVERGENT B1 ;  /* 0x0000000000017941 */ /* 0x000fea0003800200 */
.L_x_0:
[----:B------:R-:W0:Y:S02]  /*12e0*/  LDC.64 R4, c[0x0][0x390] ;  /* 0x0000e400ff047b82 */ /* 0x000e240000000a00 */
[----:B0-----:R-:W-:-:S05]  /*12f0*/  IMAD.WIDE R2, R3, 0x4, R4 ;  /* 0x0000000403027825 */ /* 0x001fca00078e0204 */
[----:B------:R-:W-:Y:S01]  /*1300*/  STG.E desc[UR8][R2.64], R7 ;  /* 0x0000000702007986 */ /* 0x000fe2000c101908 */
[----:B------:R-:W-:Y:S05]  /*1310*/  EXIT ;  /* 0x000000000000794d */ /* 0x000fea0003800000 */
        .weak           $__internal_0_$__cuda_sm3x_div_rn_noftz_f32_slowpath
        .type           $__internal_0_$__cuda_sm3x_div_rn_noftz_f32_slowpath,@function
        .size           $__internal_0_$__cuda_sm3x_div_rn_noftz_f32_slowpath,(.L_x_15 - $__internal_0_$__cuda_sm3x_div_rn_noftz_f32_slowpath)
$__internal_0_$__cuda_sm3x_div_rn_noftz_f32_slowpath:
[--C-:B------:R-:W-:Y:S01]  /*1320*/  SHF.R.U32.HI R4, RZ, 0x17, R0.reuse ;  /* 0x00000017ff047819 */ /* 0x100fe20000011600 */
[----:B------:R-:W-:Y:S04]  /*1330*/  BSSY.RECONVERGENT B0, `(.L_x_2) ;  /* 0x000005c000007945 */ /* 0x000fe80003800200 */
[----:B------:R-:W-:Y:S01]  /*1340*/  BSSY.RELIABLE B2, `(.L_x_3) ;  /* 0x000001a000027945 */ /* 0x000fe20003800100 */
[----:B------:R-:W-:Y:S01]  /*1350*/  IMAD.MOV.U32 R5, RZ, RZ, R0 ;  /* 0x000000ffff057224 */ /* 0x000fe200078e0000 */
[----:B------:R-:W-:-:S05]  /*1360*/  LOP3.LUT R4, R4, 0xff, RZ, 0xc0, !PT ;  /* 0x000000ff04047812 */ /* 0x000fca00078ec0ff */
[----:B------:R-:W-:-:S05]  /*1370*/  VIADD R7, R4, 0xffffffff ;  /* 0xffffffff04077836 */ /* 0x000fca0000000000 */
[----:B------:R-:W-:-:S13]  /*1380*/  ISETP.GT.U32.OR P0, PT, R7, 0xfd, !PT ;  /* 0x000000fd0700780c */ /* 0x000fda0007f04470 */
[----:B------:R-:W-:Y:S01]  /*1390*/  @!P0 MOV R6, RZ ;  /* 0x000000ff00068202 */ /* 0x000fe20000000f00 */
[----:B------:R-:W-:Y:S06]  /*13a0*/  @!P0 BRA `(.L_x_4) ;  /* 0x00000000004c8947 */ /* 0x000fec0003800000 */
[----:B------:R-:W-:-:S13]  /*13b0*/  FSETP.GTU.FTZ.AND P0, PT, |R0|, +INF , PT ;  /* 0x7f8000000000780b */ /* 0x000fda0003f1c200 */
[----:B------:R-:W-:Y:S05]  /*13c0*/  @P0 BREAK.RELIABLE B2 ;  /* 0x0000000000020942 */ /* 0x000fea0003800100 */
[----:B------:R-:W-:Y:S05]  /*13d0*/  @P0 BRA `(.L_x_5) ;  /* 0x0000000400400947 */ /* 0x000fea0003800000 */
[----:B------:R-:W-:-:S05]  /*13e0*/  IMAD.MOV.U32 R6, RZ, RZ, 0x41100000 ;  /* 0x41100000ff067424 */ /* 0x000fca00078e00ff */
[----:B------:R-:W-:-:S13]  /*13f0*/  LOP3.LUT P0, RZ, R6, 0x7fffffff, R5, 0xc8, !PT ;  /* 0x7fffffff06ff7812 */ /* 0x000fda000780c805 */
[----:B------:R-:W-:Y:S05]  /*1400*/  @!P0 BREAK.RELIABLE B2 ;  /* 0x0000000000028942 */ /* 0x000fea0003800100 */
[----:B------:R-:W-:Y:S05]  /*1410*/  @!P0 BRA `(.L_x_6) ;  /* 0x0000000400288947 */ /* 0x000fea0003800000 */
[----:B------:R-:W-:-:S13]  /*1420*/  LOP3.LUT P0, RZ, R5, 0x7fffffff, RZ, 0xc0, !PT ;  /* 0x7fffffff05ff7812 */ /* 0x000fda000780c0ff */
[----:B------:R-:W-:Y:S05]  /*1430*/  @!P0 BREAK.RELIABLE B2 ;  /* 0x0000000000028942 */ /* 0x000fea0003800100 */
[----:B------:R-:W-:Y:S05]  /*1440*/  @!P0 BRA `(.L_x_7) ;  /* 0x0000000400148947 */ /* 0x000fea0003800000 */
[----:B------:R-:W-:Y:S02]  /*1450*/  FSETP.NEU.FTZ.AND P0, PT, |R0|, +INF , PT ;  /* 0x7f8000000000780b */ /* 0x000fe40003f1d200 */
[----:B------:R-:W-:-:S04]  /*1460*/  LOP3.LUT P1, RZ, R6, 0x7fffffff, RZ, 0xc0, !PT ;  /* 0x7fffffff06ff7812 */ /* 0x000fc8000782c0ff */
[----:B------:R-:W-:-:S13]  /*1470*/  PLOP3.LUT P0, PT, P0, P1, PT, 0x2f, 0xf2 ;  /* 0x0000000000f2781c */ /* 0x000fda0000702577 */
[----:B------:R-:W-:Y:S05]  /*1480*/  @P0 BREAK.RELIABLE B2 ;  /* 0x0000000000020942 */ /* 0x000fea0003800100 */
[----:B------:R-:W-:Y:S05]  /*1490*/  @P0 BRA `(.L_x_8) ;  /* 0x0000000000f40947 */ /* 0x000fea0003800000 */
[----:B------:R-:W-:-:S13]  /*14a0*/  ISETP.GE.AND P0, PT, R7, RZ, PT ;  /* 0x000000ff0700720c */ /* 0x000fda0003f06270 */
[----:B------:R-:W-:Y:S02]  /*14b0*/  @P0 IMAD.MOV.U32 R6, RZ, RZ, RZ ;  /* 0x000000ffff060224 */ /* 0x000fe400078e00ff */
[----:B------:R-:W-:Y:S01]  /*14c0*/  @!P0 FFMA R5, R0, 1.84467440737095516160e+19, RZ ;  /* 0x5f80000000058823 */ /* 0x000fe200000000ff */
[----:B------:R-:W-:-:S07]  /*14d0*/  @!P0 MOV R6, 0xffffffc0 ;  /* 0xffffffc000068802 */ /* 0x000fce0000000f00 */
.L_x_4:
[----:B------:R-:W-:Y:S05]  /*14e0*/  BSYNC.RELIABLE B2 ;  /* 0x0000000000027941 */ /* 0x000fea0003800100 */
.L_x_3:
[----:B------:R-:W-:Y:S01]  /*14f0*/  UMOV UR4, 0x41100000 ;  /* 0x4110000000047882 */ /* 0x000fe20000000000 */
[----:B------:R-:W-:Y:S01]  /*1500*/  VIADD R4, R4, 0xffffff81 ;  /* 0xffffff8104047836 */ /* 0x000fe20000000000 */
[----:B------:R-:W-:Y:S01]  /*1510*/  UIADD3 UR4, UPT, UPT, UR4, -0x1800000, URZ ;  /* 0xfe80000004047890 */ /* 0x000fe2000fffe0ff */
[----:B------:R-:W-:Y:S02]  /*1520*/  BSSY.RECONVERGENT B2, `(.L_x_9) ;  /* 0x0000033000027945 */ /* 0x000fe40003800200 */
[----:B------:R-:W-:Y:S01]  /*1530*/  IMAD R0, R4, -0x800000, R5 ;  /* 0xff80000004007824 */ /* 0x000fe200078e0205 */
[----:B------:R-:W-:Y:S02]  /*1540*/  IADD3 R6, PT, PT, R6, -0x3, R4 ;  /* 0xfffffffd06067810 */ /* 0x000fe40007ffe004 */
[----:B------:R-:W-:-:S03]  /*1550*/  FADD.FTZ R9, -RZ, -UR4 ;  /* 0x80000004ff097e21 */ /* 0x000fc60008010100 */
[----:B------:R-:W0:Y:S02]  /*1560*/  MUFU.RCP R7, UR4 ;  /* 0x0000000400077d08 */ /* 0x000e240008001000 */
[----:B0-----:R-:W-:-:S04]  /*1570*/  FFMA R8, R7, R9, 1 ;  /* 0x3f80000007087423 */ /* 0x001fc80000000009 */
[----:B------:R-:W-:-:S04]  /*1580*/  FFMA R7, R7, R8, R7 ;  /* 0x0000000807077223 */ /* 0x000fc80000000007 */
[----:B------:R-:W-:-:S04]  /*1590*/  FFMA R8, R0, R7, RZ ;  /* 0x0000000700087223 */ /* 0x000fc800000000ff */
[----:B------:R-:W-:-:S04]  /*15a0*/  FFMA R5, R9, R8, R0 ;  /* 0x0000000809057223 */ /* 0x000fc80000000000 */
[----:B------:R-:W-:-:S04]  /*15b0*/  FFMA R8, R7, R5, R8 ;  /* 0x0000000507087223 */ /* 0x000fc80000000008 */
[----:B------:R-:W-:-:S04]  /*15c0*/  FFMA R9, R9, R8, R0 ;  /* 0x0000000809097223 */ /* 0x000fc80000000000 */
[----:B------:R-:W-:-:S05]  /*15d0*/  FFMA R5, R7, R9, R8 ;  /* 0x0000000907057223 */ /* 0x000fca0000000008 */
[----:B------:R-:W-:-:S04]  /*15e0*/  SHF.R.U32.HI R0, RZ, 0x17, R5 ;  /* 0x00000017ff007819 */ /* 0x000fc80000011605 */
[----:B------:R-:W-:-:S05]  /*15f0*/  LOP3.LUT R0, R0, 0xff, RZ, 0xc0, !PT ;  /* 0x000000ff00007812 */ /* 0x000fca00078ec0ff */
[----:B------:R-:W-:-:S05]  /*1600*/  IMAD.IADD R10, R0, 0x1, R6 ;  /* 0x00000001000a7824 */ /* 0x000fca00078e0206 */
[----:B------:R-:W-:-:S04]  /*1610*/  IADD3 R0, PT, PT, R10, -0x1, RZ ;  /* 0xffffffff0a007810 */ /* 0x000fc80007ffe0ff */
[----:B------:R-:W-:-:S13]  /*1620*/  ISETP.GE.U32.AND P0, PT, R0, 0xfe, PT ;  /* 0x000000fe0000780c */ /* 0x000fda0003f06070 */
[----:B------:R-:W-:Y:S05]  /*1630*/  @!P0 BRA `(.L_x_10) ;  /* 0x0000000000808947 */ /* 0x000fea0003800000 */
[----:B------:R-:W-:-:S13]  /*1640*/  ISETP.GT.AND P0, PT, R10, 0xfe, PT ;  /* 0x000000fe0a00780c */ /* 0x000fda0003f04270 */
[----:B------:R-:W-:Y:S05]  /*1650*/  @P0 BRA `(.L_x_11) ;  /* 0x00000000006c0947 */ /* 0x000fea0003800000 */
[----:B------:R-:W-:-:S13]  /*1660*/  ISETP.GE.AND P0, PT, R10, 0x1, PT ;  /* 0x000000010a00780c */ /* 0x000fda0003f06270 */
[----:B------:R-:W-:Y:S05]  /*1670*/  @P0 BRA `(.L_x_12) ;  /* 0x0000000000740947 */ /* 0x000fea0003800000 */
[----:B------:R-:W-:Y:S02]  /*1680*/  ISETP.GE.AND P0, PT, R10, -0x18, PT ;  /* 0xffffffe80a00780c */ /* 0x000fe40003f06270 */
[----:B------:R-:W-:-:S11]  /*1690*/  LOP3.LUT R5, R5, 0x80000000, RZ, 0xc0, !PT ;  /* 0x8000000005057812 */ /* 0x000fd600078ec0ff */
[----:B------:R-:W-:Y:S05]  /*16a0*/  @!P0 BRA `(.L_x_12) ;  /* 0x0000000000688947 */ /* 0x000fea0003800000 */
[CC--:B------:R-:W-:Y:S01]  /*16b0*/  FFMA.RZ R0, R7.reuse, R9.reuse, R8 ;  /* 0x0000000907007223 */ /* 0x0c0fe2000000c008 */
[----:B------:R-:W-:Y:S01]  /*16c0*/  IMAD.MOV R6, RZ, RZ, -R10 ;  /* 0x000000ffff067224 */ /* 0x000fe200078e0a0a */
[C---:B------:R-:W-:Y:S02]  /*16d0*/  ISETP.NE.AND P2, PT, R10.reuse, RZ, PT ;  /* 0x000000ff0a00720c */ /* 0x040fe40003f45270 */
[----:B------:R-:W-:Y:S02]  /*16e0*/  ISETP.NE.AND P1, PT, R10, RZ, PT ;  /* 0x000000ff0a00720c */ /* 0x000fe40003f25270 */
[----:B------:R-:W-:Y:S01]  /*16f0*/  LOP3.LUT R4, R0, 0x7fffff, RZ, 0xc0, !PT ;  /* 0x007fffff00047812 */ /* 0x000fe200078ec0ff */
[CCC-:B------:R-:W-:Y:S01]  /*1700*/  FFMA.RP R0, R7.reuse, R9.reuse, R8.reuse ;  /* 0x0000000907007223 */ /* 0x1c0fe20000008008 */
[----:B------:R-:W-:Y:S01]  /*1710*/  FFMA.RM R7, R7, R9, R8 ;  /* 0x0000000907077223 */ /* 0x000fe20000004008 */
[----:B------:R-:W-:Y:S01]  /*1720*/  VIADD R9, R10, 0x20 ;  /* 0x000000200a097836 */ /* 0x000fe20000000000 */
[----:B------:R-:W-:-:S03]  /*1730*/  LOP3.LUT R4, R4, 0x800000, RZ, 0xfc, !PT ;  /* 0x0080000004047812 */ /* 0x000fc600078efcff */
[----:B------:R-:W-:Y:S02]  /*1740*/  FSETP.NEU.FTZ.AND P0, PT, R0, R7, PT ;  /* 0x000000070000720b */ /* 0x000fe40003f1d000 */
[----:B------:R-:W-:Y:S02]  /*1750*/  SHF.L.U32 R9, R4, R9, RZ ;  /* 0x0000000904097219 */ /* 0x000fe400000006ff */
[----:B------:R-:W-:Y:S02]  /*1760*/  SEL R7, R6, RZ, P2 ;  /* 0x000000ff06077207 */ /* 0x000fe40001000000 */
[----:B------:R-:W-:Y:S02]  /*1770*/  ISETP.NE.AND P1, PT, R9, RZ, P1 ;  /* 0x000000ff0900720c */ /* 0x000fe40000f25270 */
[----:B------:R-:W-:Y:S02]  /*1780*/  SHF.R.U32.HI R7, RZ, R7, R4 ;  /* 0x00000007ff077219 */ /* 0x000fe40000011604 */
[----:B------:R-:W-:-:S02]  /*1790*/  PLOP3.LUT P0, PT, P0, P1, PT, 0xf8, 0x8f ;  /* 0x00000000008f781c */ /* 0x000fc40000703f70 */
[----:B------:R-:W-:Y:S02]  /*17a0*/  SHF.R.U32.HI R9, RZ, 0x1, R7 ;  /* 0x00000001ff097819 */ /* 0x000fe40000011607 */
[----:B------:R-:W-:-:S04]  /*17b0*/  SEL R0, RZ, 0x1, !P0 ;  /* 0x00000001ff007807 */ /* 0x000fc80004000000 */
[----:B------:R-:W-:-:S04]  /*17c0*/  LOP3.LUT R0, R0, 0x1, R9, 0xf8, !PT ;  /* 0x0000000100007812 */ /* 0x000fc800078ef809 */
[----:B------:R-:W-:-:S04]  /*17d0*/  LOP3.LUT R0, R0, R7, RZ, 0xc0, !PT ;  /* 0x0000000700007212 */ /* 0x000fc800078ec0ff */
[----:B------:R-:W-:-:S04]  /*17e0*/  IADD3 R0, PT, PT, R9, R0, RZ ;  /* 0x0000000009007210 */ /* 0x000fc80007ffe0ff */
[----:B------:R-:W-:Y:S01]  /*17f0*/  LOP3.LUT R5, R0, R5, RZ, 0xfc, !PT ;  /* 0x0000000500057212 */ /* 0x000fe200078efcff */
[----:B------:R-:W-:Y:S06]  /*1800*/  BRA `(.L_x_12) ;  /* 0x0000000000107947 */ /* 0x000fec0003800000 */
.L_x_11:
[----:B------:R-:W-:-:S04]  /*1810*/  LOP3.LUT R5, R5, 0x80000000, RZ, 0xc0, !PT ;  /* 0x8000000005057812 */ /* 0x000fc800078ec0ff */
[----:B------:R-:W-:Y:S01]  /*1820*/  LOP3.LUT R5, R5, 0x7f800000, RZ, 0xfc, !PT ;  /* 0x7f80000005057812 */ /* 0x000fe200078efcff */
[----:B------:R-:W-:Y:S06]  /*1830*/  BRA `(.L_x_12) ;  /* 0x0000000000047947 */ /* 0x000fec0003800000 */
.L_x_10:
[----:B------:R-:W-:-:S07]  /*1840*/  IMAD R5, R6, 0x800000, R5 ;  /* 0x0080000006057824 */ /* 0x000fce00078e0205 */
.L_x_12:
[----:B------:R-:W-:Y:S05]  /*1850*/  BSYNC.RECONVERGENT B2 ;  /* 0x0000000000027941 */ /* 0x000fea0003800200 */
.L_x_9:
[----:B------:R-:W-:Y:S05]  /*1860*/  BRA `(.L_x_13) ;  /* 0x0000000000207947 */ /* 0x000fea0003800000 */
.L_x_8:
[----:B------:R-:W-:-:S04]  /*1870*/  LOP3.LUT R5, R6, 0x80000000, R5, 0x48, !PT ;  /* 0x8000000006057812 */ /* 0x000fc800078e4805 */
[----:B------:R-:W-:Y:S01]  /*1880*/  LOP3.LUT R5, R5, 0x7f800000, RZ, 0xfc, !PT ;  /* 0x7f80000005057812 */ /* 0x000fe200078efcff */
[----:B------:R-:W-:Y:S06]  /*1890*/  BRA `(.L_x_13) ;  /* 0x0000000000147947 */ /* 0x000fec0003800000 */
.L_x_7:
[----:B------:R-:W-:Y:S01]  /*18a0*/  LOP3.LUT R5, R6, 0x80000000, R5, 0x48, !PT ;  /* 0x8000000006057812 */ /* 0x000fe200078e4805 */
[----:B------:R-:W-:Y:S06]  /*18b0*/  BRA `(.L_x_13) ;  /* 0x00000000000c7947 */ /* 0x000fec0003800000 */
.L_x_6:
[----:B------:R-:W0:Y:S01]  /*18c0*/  MUFU.RSQ R5, -QNAN ;  /* 0xffc0000000057908 */ /* 0x000e220000001400 */
[----:B------:R-:W-:Y:S05]  /*18d0*/  BRA `(.L_x_13) ;  /* 0x0000000000047947 */ /* 0x000fea0003800000 */
.L_x_5:
[----:B------:R-:W-:-:S07]  /*18e0*/  FADD.FTZ R5, R0, 9 ;  /* 0x4110000000057421 */ /* 0x000fce0000010000 */
.L_x_13:
[----:B------:R-:W-:Y:S05]  /*18f0*/  BSYNC.RECONVERGENT B0 ;  /* 0x0000000000007941 */ /* 0x000fea0003800200 */
.L_x_2:
[----:B0-----:R-:W-:Y:S01]  /*1900*/  IMAD.MOV.U32 R7, RZ, RZ, R5 ;  /* 0x000000ffff077224 */ /* 0x001fe200078e0005 */
[----:B------:R-:W-:Y:S01]  /*1910*/  MOV R4, R2 ;  /* 0x0000000200047202 */ /* 0x000fe20000000f00 */
[----:B------:R-:W-:-:S04]  /*1920*/  IMAD.MOV.U32 R5, RZ, RZ, 0x0 ;  /* 0x00000000ff057424 */ /* 0x000fc800078e00ff */
[----:B------:R-:W-:Y:S05]  /*1930*/  RET.REL.NODEC R4 `(_Z13subDiffKernelPKfS0_Pfi) ;  /* 0xffffffe404b07950 */ /* 0x000fea0003c3ffff */
.L_x_14:
[----:B------:R-:W-:-:S00]  /*1940*/  BRA `(.L_x_14) ;  /* 0xfffffffc00fc7947 */ /* 0x000fc0000383ffff */
[----:B------:R-:W-:-:S00]  /*1950*/  NOP ;  /* 0x0000000000007918 */ /* 0x000fc00000000000 */
        /* <DEDUP_REMOVED lines=10> */
.L_x_15:


//--------------------- .nv.shared._Z13subDiffKernelPKfS0_Pfi --------------------------
	.section	.nv.shared._Z13subDiffKernelPKfS0_Pfi,"aw",@nobits
	.sectionflags	@""
	.align	4
.nv.shared._Z13subDiffKernelPKfS0_Pfi:
	.zero		5120


//--------------------- .nv.shared.reserved.0     --------------------------
	.section	.nv.shared.reserved.0,"aw",@nobits
	.weak		__nv_reservedSMEM_offset_0_alias
	.size		__nv_reservedSMEM_offset_0_alias, 0, 64
	.other		__nv_reservedSMEM_offset_0_alias,@"STO_CUDA_RESERVED_SHARED STV_DEFAULT"
__nv_reservedSMEM_offset_0_alias:
	.zero		0
	.zero		64


//--------------------- .nv.constant0._Z13subDiffKernelPKfS0_Pfi --------------------------
	.section	.nv.constant0._Z13subDiffKernelPKfS0_Pfi,"a",@progbits
	.sectionflags	@""
	.align	4
.nv.constant0._Z13subDiffKernelPKfS0_Pfi:
	.zero		924


//--------------------- SYMBOLS --------------------------

	.type		.nv.reservedSmem.offset0,@object
	.size		.nv.reservedSmem.offset0,0x4
	.type		.nv.reservedSmem.cap,@object
	.size		.nv.reservedSmem.cap,0x4
